def attn_fwd(
    Q,
    K,
    V,
    Out,
    Lse,
    sm_scale,
    stride_qz,
    stride_qh,
    stride_qm,
    stride_qk,
    stride_kz,
    stride_kh,
    stride_kn,
    stride_kk,
    stride_vz,
    stride_vh,
    stride_vn,
    stride_vk,
    stride_oz,
    stride_oh,
    stride_om,
    stride_ok,
    seqlen_q,
    seqlen_k,
    BLOCK_M: tl.constexpr,
    BLOCK_N: tl.constexpr,
    HEAD_DIM: tl.constexpr,
    CAUSAL: tl.constexpr,
):
    start_m = tl.program_id(0)
    off_hz = tl.program_id(1)
    q_off = off_hz * stride_qh
    k_off = off_hz * stride_kh
    v_off = off_hz * stride_vh
    offs_m = start_m * BLOCK_M + tl.arange(0, BLOCK_M)
    offs_d = tl.arange(0, HEAD_DIM)
    offs_n = tl.arange(0, BLOCK_N)
    q_ptrs = Q + q_off + offs_m[:, None] * stride_qm + offs_d[None, :] * stride_qk
    k_ptrs = K + k_off + offs_d[:, None] * stride_kk + offs_n[None, :] * stride_kn
    v_ptrs = V + v_off + offs_n[:, None] * stride_vn + offs_d[None, :] * stride_vk
    m_i = tl.full([BLOCK_M], float("-inf"), dtype=tl.float32)
    l_i = tl.zeros([BLOCK_M], dtype=tl.float32) + 1.0
    acc = tl.zeros([BLOCK_M, HEAD_DIM], dtype=tl.float32)
    q = tl.load(q_ptrs)
    acc, l_i, m_i = _attn_fwd_inner(
        acc,
        l_i,
        m_i,
        q,
        k_ptrs,
        v_ptrs,
        sm_scale,
        stride_kn,
        stride_vn,
        start_m,
        seqlen_k,
        BLOCK_M,
        BLOCK_N,
        HEAD_DIM,
        CAUSAL,
    )
    acc = acc / l_i[:, None]
    lse = m_i + tl.math.log2(l_i) / 1.4426950408889634
    o_ptrs = (
        Out
        + off_hz * stride_oh
        + offs_m[:, None] * stride_om
        + offs_d[None, :] * stride_ok
    )
    tl.store(o_ptrs, acc.to(Out.dtype.element_ty))
    tl.store(Lse + off_hz * seqlen_q + offs_m, lse)

# config = {"BLOCK_M": 32, "BLOCK_N": 16, "HEAD_DIM": 16, "arch": "sm_80", "causal": false, "dtype": "bf16", "num_stages": 2, "num_warps": 8}
# arch = sm_80


// ===== COMPILED SASS (sm_80) =====

	.target	sm_80

	.elftype	@"ET_EXEC"


//--------------------- .note.nv.tkinfo           --------------------------
	.section	.note.nv.tkinfo,"",@"SHT_NOTE"
	.sectionflags	@"SHF_NOTE_NV_TKINFO"
	.tkinfo
        /*0018*/ 	.word	0x00000002
        /*0030*/ 	.string	""
        /*0030*/ 	.string	"ptxas"
        /*0030*/ 	.string	"Cuda compilation tools, release 13.0, V13.0.88"
        /*0030*/ 	.string	"Build cuda_13.0.r13.0/compiler.36424714_0"
        /*0030*/ 	.string	"-v  -suppress-debug-info  -lineinfo  -arch sm_80 "



//--------------------- .note.nv.cuinfo           --------------------------
	.section	.note.nv.cuinfo,"",@"SHT_NOTE"
	.sectionflags	@"SHF_NOTE_NV_CUINFO"
        /*0018*/ 	.short	0x0002
        /*001a*/ 	.short	0x0050
        /*001c*/ 	.short	0x0082
	.zero		2


//--------------------- .nv.info                  --------------------------
	.section	.nv.info,"",@"SHT_CUDA_INFO"
	.align	4


	//----- nvinfo : EIATTR_REGCOUNT
	.align		4
        /*0000*/ 	.byte	0x04, 0x2f
        /*0002*/ 	.short	(.L_2 - .L_1)
	.align		4
.L_1:
        /*0004*/ 	.word	index@(attn_fwd)
        /*0008*/ 	.word	0x00000030


	//----- nvinfo : EIATTR_FRAME_SIZE
	.align		4
.L_2:
        /*000c*/ 	.byte	0x04, 0x11
        /*000e*/ 	.short	(.L_4 - .L_3)
	.align		4
.L_3:
        /*0010*/ 	.word	index@(attn_fwd)
        /*0014*/ 	.word	0x00000000


	//----- nvinfo : EIATTR_MIN_STACK_SIZE
	.align		4
.L_4:
        /*0018*/ 	.byte	0x04, 0x12
        /*001a*/ 	.short	(.L_6 - .L_5)
	.align		4
.L_5:
        /*001c*/ 	.word	index@(attn_fwd)
        /*0020*/ 	.word	0x00000000
.L_6:


//--------------------- .nv.info.attn_fwd         --------------------------
	.section	.nv.info.attn_fwd,"",@"SHT_CUDA_INFO"
	.sectionflags	@""
	.align	4


	//----- nvinfo : EIATTR_CUDA_API_VERSION
	.align		4
        /*0000*/ 	.byte	0x04, 0x37
        /*0002*/ 	.short	(.L_8 - .L_7)
.L_7:
        /*0004*/ 	.word	0x00000082


	//----- nvinfo : EIATTR_SW2861232_WAR
	.align		4
.L_8:
        /*0008*/ 	.byte	0x01, 0x35
	.zero		2


	//----- nvinfo : EIATTR_PARAM_CBANK
	.align		4
        /*000c*/ 	.byte	0x04, 0x0a
        /*000e*/ 	.short	(.L_10 - .L_9)
	.align		4
.L_9:
        /*0010*/ 	.word	index@(.nv.constant0.attn_fwd)
        /*0014*/ 	.short	0x0160
        /*0016*/ 	.short	0x0088


	//----- nvinfo : EIATTR_CBANK_PARAM_SIZE
	.align		4
.L_10:
        /*0018*/ 	.byte	0x03, 0x19
        /*001a*/ 	.short	0x0088


	//----- nvinfo : EIATTR_KPARAM_INFO
	.align		4
        /*001c*/ 	.byte	0x04, 0x17
        /*001e*/ 	.short	(.L_12 - .L_11)
.L_11:
        /*0020*/ 	.word	0x00000000
        /*0024*/ 	.short	0x0019
        /*0026*/ 	.short	0x0080
        /*0028*/ 	.byte	0x00, 0xf4, 0x21, 0x00


	//----- nvinfo : EIATTR_KPARAM_INFO
	.align		4
.L_12:
        /*002c*/ 	.byte	0x04, 0x17
        /*002e*/ 	.short	(.L_14 - .L_13)
.L_13:
        /*0030*/ 	.word	0x00000000
        /*0034*/ 	.short	0x0018
        /*0036*/ 	.short	0x0078
        /*0038*/ 	.byte	0x00, 0xf4, 0x21, 0x00


	//----- nvinfo : EIATTR_KPARAM_INFO
	.align		4
.L_14:
        /*003c*/ 	.byte	0x04, 0x17
        /*003e*/ 	.short	(.L_16 - .L_15)
.L_15:
        /*0040*/ 	.word	0x00000000
        /*0044*/ 	.short	0x0017
        /*0046*/ 	.short	0x0070
        /*0048*/ 	.byte	0x00, 0xf0, 0x11, 0x00


	//----- nvinfo : EIATTR_KPARAM_INFO
	.align		4
.L_16:
        /*004c*/ 	.byte	0x04, 0x17
        /*004e*/ 	.short	(.L_18 - .L_17)
.L_17:
        /*0050*/ 	.word	0x00000000
        /*0054*/ 	.short	0x0016
        /*0056*/ 	.short	0x006c
        /*0058*/ 	.byte	0x00, 0xf0, 0x11, 0x00


	//----- nvinfo : EIATTR_KPARAM_INFO
	.align		4
.L_18:
        /*005c*/ 	.byte	0x04, 0x17
        /*005e*/ 	.short	(.L_20 - .L_19)
.L_19:
        /*0060*/ 	.word	0x00000000
        /*0064*/ 	.short	0x0015
        /*0066*/ 	.short	0x0068
        /*0068*/ 	.byte	0x00, 0xf0, 0x11, 0x00


	//----- nvinfo : EIATTR_KPARAM_INFO
	.align		4
.L_20:
        /*006c*/ 	.byte	0x04, 0x17
        /*006e*/ 	.short	(.L_22 - .L_21)
.L_21:
        /*0070*/ 	.word	0x00000000
        /*0074*/ 	.short	0x0014
        /*0076*/ 	.short	0x0064
        /*0078*/ 	.byte	0x00, 0xf0, 0x11, 0x00


	//----- nvinfo : EIATTR_KPARAM_INFO
	.align		4
.L_22:
        /*007c*/ 	.byte	0x04, 0x17
        /*007e*/ 	.short	(.L_24 - .L_23)
.L_23:
        /*0080*/ 	.word	0x00000000
        /*0084*/ 	.short	0x0013
        /*0086*/ 	.short	0x0060
        /*0088*/ 	.byte	0x00, 0xf0, 0x11, 0x00


	//----- nvinfo : EIATTR_KPARAM_INFO
	.align		4
.L_24:
        /*008c*/ 	.byte	0x04, 0x17
        /*008e*/ 	.short	(.L_26 - .L_25)
.L_25:
        /*0090*/ 	.word	0x00000000
        /*0094*/ 	.short	0x0012
        /*0096*/ 	.short	0x005c
        /*0098*/ 	.byte	0x00, 0xf0, 0x11, 0x00


	//----- nvinfo : EIATTR_KPARAM_INFO
	.align		4
.L_26:
        /*009c*/ 	.byte	0x04, 0x17
        /*009e*/ 	.short	(.L_28 - .L_27)
.L_27:
        /*00a0*/ 	.word	0x00000000
        /*00a4*/ 	.short	0x0011
        /*00a6*/ 	.short	0x0058
        /*00a8*/ 	.byte	0x00, 0xf0, 0x11, 0x00


	//----- nvinfo : EIATTR_KPARAM_INFO
	.align		4
.L_28:
        /*00ac*/ 	.byte	0x04, 0x17
        /*00ae*/ 	.short	(.L_30 - .L_29)
.L_29:
        /*00b0*/ 	.word	0x00000000
        /*00b4*/ 	.short	0x0010
        /*00b6*/ 	.short	0x0054
        /*00b8*/ 	.byte	0x00, 0xf0, 0x11, 0x00


	//----- nvinfo : EIATTR_KPARAM_INFO
	.align		4
.L_30:
        /*00bc*/ 	.byte	0x04, 0x17
        /*00be*/ 	.short	(.L_32 - .L_31)
.L_31:
        /*00c0*/ 	.word	0x00000000
        /*00c4*/ 	.short	0x000f
        /*00c6*/ 	.short	0x0050
        /*00c8*/ 	.byte	0x00, 0xf0, 0x11, 0x00


	//----- nvinfo : EIATTR_KPARAM_INFO
	.align		4
.L_32:
        /*00cc*/ 	.byte	0x04, 0x17
        /*00ce*/ 	.short	(.L_34 - .L_33)
.L_33:
        /*00d0*/ 	.word	0x00000000
        /*00d4*/ 	.short	0x000e
        /*00d6*/ 	.short	0x004c
        /*00d8*/ 	.byte	0x00, 0xf0, 0x11, 0x00


	//----- nvinfo : EIATTR_KPARAM_INFO
	.align		4
.L_34:
        /*00dc*/ 	.byte	0x04, 0x17
        /*00de*/ 	.short	(.L_36 - .L_35)
.L_35:
        /*00e0*/ 	.word	0x00000000
        /*00e4*/ 	.short	0x000d
        /*00e6*/ 	.short	0x0048
        /*00e8*/ 	.byte	0x00, 0xf0, 0x11, 0x00


	//----- nvinfo : EIATTR_KPARAM_INFO
	.align		4
.L_36:
        /*00ec*/ 	.byte	0x04, 0x17
        /*00ee*/ 	.short	(.L_38 - .L_37)
.L_37:
        /*00f0*/ 	.word	0x00000000
        /*00f4*/ 	.short	0x000c
        /*00f6*/ 	.short	0x0044
        /*00f8*/ 	.byte	0x00, 0xf0, 0x11, 0x00


	//----- nvinfo : EIATTR_KPARAM_INFO
	.align		4
.L_38:
        /*00fc*/ 	.byte	0x04, 0x17
        /*00fe*/ 	.short	(.L_40 - .L_39)
.L_39:
        /*0100*/ 	.word	0x00000000
        /*0104*/ 	.short	0x000b
        /*0106*/ 	.short	0x0040
        /*0108*/ 	.byte	0x00, 0xf0, 0x11, 0x00


	//----- nvinfo : EIATTR_KPARAM_INFO
	.align		4
.L_40:
        /*010c*/ 	.byte	0x04, 0x17
        /*010e*/ 	.short	(.L_42 - .L_41)
.L_41:
        /*0110*/ 	.word	0x00000000
        /*0114*/ 	.short	0x000a
        /*0116*/ 	.short	0x003c
        /*0118*/ 	.byte	0x00, 0xf0, 0x11, 0x00


	//----- nvinfo : EIATTR_KPARAM_INFO
	.align		4
.L_42:
        /*011c*/ 	.byte	0x04, 0x17
        /*011e*/ 	.short	(.L_44 - .L_43)
.L_43:
        /*0120*/ 	.word	0x00000000
        /*0124*/ 	.short	0x0009
        /*0126*/ 	.short	0x0038
        /*0128*/ 	.byte	0x00, 0xf0, 0x11, 0x00


	//----- nvinfo : EIATTR_KPARAM_INFO
	.align		4
.L_44:
        /*012c*/ 	.byte	0x04, 0x17
        /*012e*/ 	.short	(.L_46 - .L_45)
.L_45:
        /*0130*/ 	.word	0x00000000
        /*0134*/ 	.short	0x0008
        /*0136*/ 	.short	0x0034
        /*0138*/ 	.byte	0x00, 0xf0, 0x11, 0x00


	//----- nvinfo : EIATTR_KPARAM_INFO
	.align		4
.L_46:
        /*013c*/ 	.byte	0x04, 0x17
        /*013e*/ 	.short	(.L_48 - .L_47)
.L_47:
        /*0140*/ 	.word	0x00000000
        /*0144*/ 	.short	0x0007
        /*0146*/ 	.short	0x0030
        /*0148*/ 	.byte	0x00, 0xf0, 0x11, 0x00


	//----- nvinfo : EIATTR_KPARAM_INFO
	.align		4
.L_48:
        /*014c*/ 	.byte	0x04, 0x17
        /*014e*/ 	.short	(.L_50 - .L_49)
.L_49:
        /*0150*/ 	.word	0x00000000
        /*0154*/ 	.short	0x0006
        /*0156*/ 	.short	0x002c
        /*0158*/ 	.byte	0x00, 0xf0, 0x11, 0x00


	//----- nvinfo : EIATTR_KPARAM_INFO
	.align		4
.L_50:
        /*015c*/ 	.byte	0x04, 0x17
        /*015e*/ 	.short	(.L_52 - .L_51)
.L_51:
        /*0160*/ 	.word	0x00000000
        /*0164*/ 	.short	0x0005
        /*0166*/ 	.short	0x0028
        /*0168*/ 	.byte	0x00, 0xf0, 0x11, 0x00


	//----- nvinfo : EIATTR_KPARAM_INFO
	.align		4
.L_52:
        /*016c*/ 	.byte	0x04, 0x17
        /*016e*/ 	.short	(.L_54 - .L_53)
.L_53:
        /*0170*/ 	.word	0x00000000
        /*0174*/ 	.short	0x0004
        /*0176*/ 	.short	0x0020
        /*0178*/ 	.byte	0x00, 0xf4, 0x21, 0x00


	//----- nvinfo : EIATTR_KPARAM_INFO
	.align		4
.L_54:
        /*017c*/ 	.byte	0x04, 0x17
        /*017e*/ 	.short	(.L_56 - .L_55)
.L_55:
        /*0180*/ 	.word	0x00000000
        /*0184*/ 	.short	0x0003
        /*0186*/ 	.short	0x0018
        /*0188*/ 	.byte	0x00, 0xf4, 0x21, 0x00


	//----- nvinfo : EIATTR_KPARAM_INFO
	.align		4
.L_56:
        /*018c*/ 	.byte	0x04, 0x17
        /*018e*/ 	.short	(.L_58 - .L_57)
.L_57:
        /*0190*/ 	.word	0x00000000
        /*0194*/ 	.short	0x0002
        /*0196*/ 	.short	0x0010
        /*0198*/ 	.byte	0x00, 0xf4, 0x21, 0x00


	//----- nvinfo : EIATTR_KPARAM_INFO
	.align		4
.L_58:
        /*019c*/ 	.byte	0x04, 0x17
        /*019e*/ 	.short	(.L_60 - .L_59)
.L_59:
        /*01a0*/ 	.word	0x00000000
        /*01a4*/ 	.short	0x0001
        /*01a6*/ 	.short	0x0008
        /*01a8*/ 	.byte	0x00, 0xf4, 0x21, 0x00


	//----- nvinfo : EIATTR_KPARAM_INFO
	.align		4
.L_60:
        /*01ac*/ 	.byte	0x04, 0x17
        /*01ae*/ 	.short	(.L_62 - .L_61)
.L_61:
        /*01b0*/ 	.word	0x00000000
        /*01b4*/ 	.short	0x0000
        /*01b6*/ 	.short	0x0000
        /*01b8*/ 	.byte	0x00, 0xf4, 0x21, 0x00


	//----- nvinfo : EIATTR_MAXREG_COUNT
	.align		4
.L_62:
        /*01bc*/ 	.byte	0x03, 0x1b
        /*01be*/ 	.short	0x00ff


	//----- nvinfo : EIATTR_NUM_BARRIERS
	.align		4
        /*01c0*/ 	.byte	0x02, 0x4c
        /*01c2*/ 	.byte	0x01
	.zero		1


	//----- nvinfo : EIATTR_MERCURY_ISA_VERSION
	.align		4
        /*01c4*/ 	.byte	0x03, 0x5f
        /*01c6*/ 	.short	0x0000


	//----- nvinfo : EIATTR_COOP_GROUP_MASK_REGIDS
	.align		4
        /*01c8*/ 	.byte	0x04, 0x29
        /*01ca*/ 	.short	(.L_64 - .L_63)


	//   ....[0]....
.L_63:
        /*01cc*/ 	.word	0xffffffff


	//   ....[1]....
        /*01d0*/ 	.word	0xffffffff


	//   ....[2]....
        /*01d4*/ 	.word	0xffffffff


	//   ....[3]....
        /*01d8*/ 	.word	0xffffffff


	//   ....[4]....
        /*01dc*/ 	.word	0xffffffff


	//   ....[5]....
        /*01e0*/ 	.word	0xffffffff


	//   ....[6]....
        /*01e4*/ 	.word	0xffffffff


	//   ....[7]....
        /*01e8*/ 	.word	0xffffffff


	//----- nvinfo : EIATTR_COOP_GROUP_INSTR_OFFSETS
	.align		4
.L_64:
        /*01ec*/ 	.byte	0x04, 0x28
        /*01ee*/ 	.short	(.L_66 - .L_65)


	//   ....[0]....
.L_65:
        /*01f0*/ 	.word	0x00000790


	//   ....[1]....
        /*01f4*/ 	.word	0x000007d0


	//   ....[2]....
        /*01f8*/ 	.word	0x000007f0


	//   ....[3]....
        /*01fc*/ 	.word	0x00000810


	//   ....[4]....
        /*0200*/ 	.word	0x00000a30


	//   ....[5]....
        /*0204*/ 	.word	0x00000a60


	//   ....[6]....
        /*0208*/ 	.word	0x00000b20


	//   ....[7]....
        /*020c*/ 	.word	0x00000b60


	//----- nvinfo : EIATTR_EXIT_INSTR_OFFSETS
	.align		4
.L_66:
        /*0210*/ 	.byte	0x04, 0x1c
        /*0212*/ 	.short	(.L_68 - .L_67)


	//   ....[0]....
.L_67:
        /*0214*/ 	.word	0x00001640


	//   ....[1]....
        /*0218*/ 	.word	0x000016e0


	//----- nvinfo : EIATTR_REQNTID
	.align		4
.L_68:
        /*021c*/ 	.byte	0x04, 0x10
        /*021e*/ 	.short	(.L_70 - .L_69)
.L_69:
        /*0220*/ 	.word	0x00000100
        /*0224*/ 	.word	0x00000001
        /*0228*/ 	.word	0x00000001
.L_70:


//--------------------- .nv.callgraph             --------------------------
	.section	.nv.callgraph,"",@"SHT_CUDA_CALLGRAPH"
	.align	4
	.sectionentsize	8
	.align		4
        /*0000*/ 	.word	0x00000000
	.align		4
        /*0004*/ 	.word	0xffffffff
	.align		4
        /*0008*/ 	.word	0x00000000
	.align		4
        /*000c*/ 	.word	0xfffffffe
	.align		4
        /*0010*/ 	.word	0x00000000
	.align		4
        /*0014*/ 	.word	0xfffffffd
	.align		4
        /*0018*/ 	.word	0x00000000
	.align		4
        /*001c*/ 	.word	0xfffffffc


//--------------------- .nv.rel.action            --------------------------
	.section	.nv.rel.action,"",@"SHT_CUDA_RELOCINFO"
	.align	8
	.sectionentsize	8
        /*0000*/ 	.byte	0x73, 0x00, 0x00, 0x00, 0x00, 0x00, 0x00, 0x00, 0x00, 0x00, 0x00, 0x11, 0x25, 0x00, 0x05, 0x36


//--------------------- .nv.constant4             --------------------------
	.section	.nv.constant4,"a",@progbits
	.align	8
	.align		8
.nv.constant4:
        /*0000*/ 	.dword	_$_str


//--------------------- .nv.constant0.attn_fwd    --------------------------
	.section	.nv.constant0.attn_fwd,"a",@progbits
	.sectionflags	@""
	.align	4
.nv.constant0.attn_fwd:
	.zero		488


//--------------------- .text.attn_fwd            --------------------------
	.section	.text.attn_fwd,"ax",@progbits
	.sectioninfo	@"SHI_REGISTERS=48"
	.align	128
        .global         attn_fwd
        .type           attn_fwd,@function
        .size           attn_fwd,(.L_x_3 - attn_fwd)
        .other          attn_fwd,@"STO_CUDA_ENTRY STV_DEFAULT"
attn_fwd:
.text.attn_fwd:
[----:B------:R-:W-:Y:S02]  /*0000*/  MOV R1, c[0x0][0x28] ;  /* 0x00000a0000017a02 */ /* 0x000fe40000000f00 */
[----:B------:R-:W0:Y:S01]  /*0010*/  S2R R0, SR_TID.X ;  /* 0x0000000000007919 */ /* 0x000e220000002100 */
[----:B------:R-:W-:Y:S01]  /*0020*/  MOV R9, c[0x0][0x198] ;  /* 0x0000660000097a02 */ /* 0x000fe20000000f00 */
[----:B------:R-:W-:Y:S02]  /*0030*/  ULDC.64 UR4, c[0x0][0x118] ;  /* 0x0000460000047ab9 */ /* 0x000fe40000000a00 */
[----:B------:R-:W1:Y:S04]  /*0040*/  S2R R3, SR_CTAID.X ;  /* 0x0000000000037919 */ /* 0x000e680000002500 */
[----:B------:R-:W2:Y:S01]  /*0050*/  S2R R2, SR_CTAID.Y ;  /* 0x0000000000027919 */ /* 0x000ea20000002600 */
[----:B0-----:R-:W-:Y:S02]  /*0060*/  LOP3.LUT R40, R0, 0x1f, RZ, 0xc0, !PT ;  /* 0x0000001f00287812 */ /* 0x001fe400078ec0ff */
[----:B------:R-:W-:-:S02]  /*0070*/  SHF.R.U32.HI R39, RZ, 0x5, R0 ;  /* 0x00000005ff277819 */ /* 0x000fc40000011600 */
[----:B-1----:R-:W-:Y:S02]  /*0080*/  LEA R40, R3, R40, 0x5 ;  /* 0x0000002803287211 */ /* 0x002fe400078e28ff */
[----:B------:R-:W-:Y:S01]  /*0090*/  SGXT.U32 R39, R39, 0x3 ;  /* 0x000000032727781a */ /* 0x000fe20000000000 */
[----:B--2---:R-:W-:Y:S02]  /*00a0*/  IMAD R3, R2, c[0x0][0x190], RZ ;  /* 0x0000640002037a24 */ /* 0x004fe400078e02ff */
[----:B------:R-:W-:Y:S02]  /*00b0*/  IMAD R5, R40, c[0x0][0x194], RZ ;  /* 0x0000650028057a24 */ /* 0x000fe400078e02ff */
[----:B------:R-:W-:Y:S02]  /*00c0*/  IMAD.SHL.U32 R4, R3, 0x2, RZ ;  /* 0x0000000203047824 */ /* 0x000fe400078e00ff */
[----:B------:R-:W-:Y:S01]  /*00d0*/  IMAD R8, R39, c[0x0][0x198], RZ ;  /* 0x0000660027087a24 */ /* 0x000fe200078e02ff */
[----:B------:R-:W-:Y:S01]  /*00e0*/  SHF.L.U32 R7, R5, 0x1, RZ ;  /* 0x0000000105077819 */ /* 0x000fe200000006ff */
[----:B------:R-:W-:-:S04]  /*00f0*/  IMAD.HI R3, R3, 0x2, RZ ;  /* 0x0000000203037827 */ /* 0x000fc800078e02ff */
[----:B------:R-:W-:Y:S01]  /*0100*/  IMAD.HI R6, R5, 0x2, RZ ;  /* 0x0000000205067827 */ /* 0x000fe200078e02ff */
[----:B------:R-:W-:Y:S02]  /*0110*/  IADD3 R5, P0, P1, R7, c[0x0][0x160], R4 ;  /* 0x0000580007057a10 */ /* 0x000fe4000791e004 */
[----:B------:R-:W-:Y:S02]  /*0120*/  LEA R7, R9, R8, 0x3 ;  /* 0x0000000809077211 */ /* 0x000fe400078e18ff */
[----:B------:R-:W-:Y:S02]  /*0130*/  IADD3.X R3, R6, c[0x0][0x164], R3, P0, P1 ;  /* 0x0000590006037a10 */ /* 0x000fe400007e2403 */
[CC--:B------:R-:W-:Y:S02]  /*0140*/  LEA R4, P0, R8.reuse, R5.reuse, 0x1 ;  /* 0x0000000508047211 */ /* 0x0c0fe400078008ff */
[----:B------:R-:W-:Y:S02]  /*0150*/  LEA R6, P1, R7, R5, 0x1 ;  /* 0x0000000507067211 */ /* 0x000fe400078208ff */
[----:B------:R-:W-:-:S02]  /*0160*/  LEA.HI.X.SX32 R5, R8, R3, 0x1, P0 ;  /* 0x0000000308057211 */ /* 0x000fc400000f0eff */
[----:B------:R-:W-:-:S03]  /*0170*/  LEA.HI.X.SX32 R7, R7, R3, 0x1, P1 ;  /* 0x0000000307077211 */ /* 0x000fc600008f0eff */
[----:B------:R-:W2:Y:S04]  /*0180*/  LDG.E.U16 R4, [R4.64] ;  /* 0x0000000404047981 */ /* 0x000ea8000c1e1500 */
[----:B------:R-:W3:Y:S01]  /*0190*/  LDG.E.U16 R6, [R6.64] ;  /* 0x0000000406067981 */ /* 0x000ee2000c1e1500 */
[C---:B------:R-:W-:Y:S01]  /*01a0*/  LOP3.LUT R37, R0.reuse, 0xc0, RZ, 0xc0, !PT ;  /* 0x000000c000257812 */ /* 0x040fe200078ec0ff */
[----:B------:R-:W-:Y:S01]  /*01b0*/  IMAD.MOV.U32 R8, RZ, RZ, c[0x0][0x1d0] ;  /* 0x00007400ff087624 */ /* 0x000fe200078e00ff */
[----:B------:R-:W-:Y:S01]  /*01c0*/  SHF.L.U32 R38, R0, 0x1, RZ ;  /* 0x0000000100267819 */ /* 0x000fe200000006ff */
[----:B------:R-:W-:Y:S01]  /*01d0*/  IMAD.MOV.U32 R25, RZ, RZ, -0x800000 ;  /* 0xff800000ff197424 */ /* 0x000fe200078e00ff */
[----:B------:R-:W-:Y:S01]  /*01e0*/  SHF.R.U32.HI R3, RZ, 0x2, R37 ;  /* 0x00000002ff037819 */ /* 0x000fe20000011625 */
[----:B------:R-:W-:Y:S01]  /*01f0*/  CS2R R12, SRZ ;  /* 0x00000000000c7805 */ /* 0x000fe2000001ff00 */
[----:B------:R-:W-:Y:S01]  /*0200*/  ISETP.GE.AND P0, PT, R8, 0x1, PT ;  /* 0x000000010800780c */ /* 0x000fe20003f06270 */
[----:B------:R-:W-:Y:S01]  /*0210*/  CS2R R14, SRZ ;  /* 0x00000000000e7805 */ /* 0x000fe2000001ff00 */
[----:B------:R-:W-:Y:S01]  /*0220*/  LOP3.LUT R3, R3, 0x1fe, R38, 0x78, !PT ;  /* 0x000001fe03037812 */ /* 0x000fe200078e7826 */
[----:B------:R-:W-:Y:S01]  /*0230*/  CS2R R8, SRZ ;  /* 0x0000000000087805 */ /* 0x000fe2000001ff00 */
[----:B------:R-:W-:Y:S01]  /*0240*/  MOV R41, 0xff800000 ;  /* 0xff80000000297802 */ /* 0x000fe20000000f00 */
[----:B------:R-:W-:Y:S01]  /*0250*/  CS2R R10, SRZ ;  /* 0x00000000000a7805 */ /* 0x000fe2000001ff00 */
[----:B------:R-:W-:-:S02]  /*0260*/  MOV R34, 0x3f800000 ;  /* 0x3f80000000227802 */ /* 0x000fc40000000f00 */
[----:B------:R-:W-:Y:S02]  /*0270*/  MOV R33, 0x3f800000 ;  /* 0x3f80000000217802 */ /* 0x000fe40000000f00 */
[C---:B------:R-:W-:Y:S02]  /*0280*/  SHF.L.U32 R36, R0.reuse, 0x3, RZ ;  /* 0x0000000300247819 */ /* 0x040fe400000006ff */
[----:B------:R-:W-:Y:S01]  /*0290*/  SHF.L.U32 R35, R0, 0x5, RZ ;  /* 0x0000000500237819 */ /* 0x000fe200000006ff */
[----:B--2---:R0:W-:Y:S04]  /*02a0*/  STS.U16 [R3], R4 ;  /* 0x0000000403007388 */ /* 0x0041e80000000400 */
[----:B---3--:R0:W-:Y:S01]  /*02b0*/  STS.U16 [R3+0x200], R6 ;  /* 0x0002000603007388 */ /* 0x0081e20000000400 */
[----:B------:R-:W-:Y:S05]  /*02c0*/  @!P0 BRA `(.L_x_0) ;  /* 0x00000a4000008947 */ /* 0x000fea0003800000 */
[----:B------:R-:W-:Y:S01]  /*02d0*/  LOP3.LUT R5, R0, 0xf, RZ, 0xc0, !PT ;  /* 0x0000000f00057812 */ /* 0x000fe200078ec0ff */
[----:B0-----:R-:W-:Y:S01]  /*02e0*/  IMAD R3, R2, c[0x0][0x1a0], RZ ;  /* 0x0000680002037a24 */ /* 0x001fe200078e02ff */
[----:B------:R-:W-:Y:S01]  /*02f0*/  SHF.L.U32 R6, R0, 0x6, RZ ;  /* 0x0000000600067819 */ /* 0x000fe200000006ff */
[----:B------:R-:W-:Y:S01]  /*0300*/  IMAD R4, R2, c[0x0][0x1b0], RZ ;  /* 0x00006c0002047a24 */ /* 0x000fe200078e02ff */
[----:B------:R-:W-:Y:S01]  /*0310*/  LOP3.LUT R8, R0, 0x10, RZ, 0xc0, !PT ;  /* 0x0000001000087812 */ /* 0x000fe200078ec0ff */
[----:B------:R-:W-:Y:S01]  /*0320*/  IMAD R9, R5, c[0x0][0x1b4], RZ ;  /* 0x00006d0005097a24 */ /* 0x000fe200078e02ff */
[----:B------:R-:W-:Y:S01]  /*0330*/  LOP3.LUT R11, R35, 0x60, RZ, 0xc0, !PT ;  /* 0x00000060230b7812 */ /* 0x000fe200078ec0ff */
[----:B------:R-:W-:Y:S01]  /*0340*/  IMAD.MOV.U32 R34, RZ, RZ, 0x3f800000 ;  /* 0x3f800000ff227424 */ /* 0x000fe200078e00ff */
[----:B------:R-:W-:Y:S01]  /*0350*/  LOP3.LUT R7, R6, 0x1c0, RZ, 0xc0, !PT ;  /* 0x000001c006077812 */ /* 0x000fe200078ec0ff */
[----:B------:R-:W-:Y:S01]  /*0360*/  IMAD R6, R5, c[0x0][0x1a8], RZ ;  /* 0x00006a0005067a24 */ /* 0x000fe200078e02ff */
[C---:B------:R-:W-:Y:S01]  /*0370*/  SHF.L.U32 R5, R3.reuse, 0x1, RZ ;  /* 0x0000000103057819 */ /* 0x040fe200000006ff */
[C---:B------:R-:W-:Y:S01]  /*0380*/  IMAD R30, R8.reuse, 0x10, R11 ;  /* 0x00000010081e7824 */ /* 0x040fe200078e020b */
[----:B------:R-:W-:Y:S01]  /*0390*/  LEA R12, R8, R7, 0x5 ;  /* 0x00000007080c7211 */ /* 0x000fe200078e28ff */
[----:B------:R-:W-:Y:S01]  /*03a0*/  IMAD.SHL.U32 R8, R6, 0x2, RZ ;  /* 0x0000000206087824 */ /* 0x000fe200078e00ff */
[----:B------:R-:W-:Y:S01]  /*03b0*/  SHF.L.U32 R7, R4, 0x1, RZ ;  /* 0x0000000104077819 */ /* 0x000fe200000006ff */
[----:B------:R-:W-:Y:S01]  /*03c0*/  IMAD.HI R3, R3, 0x2, RZ ;  /* 0x0000000203037827 */ /* 0x000fe200078e02ff */
[----:B------:R-:W-:Y:S01]  /*03d0*/  SHF.L.U32 R10, R9, 0x1, RZ ;  /* 0x00000001090a7819 */ /* 0x000fe200000006ff */
[----:B------:R-:W-:Y:S01]  /*03e0*/  CS2R R28, SRZ ;  /* 0x00000000001c7805 */ /* 0x000fe2000001ff00 */
[----:B------:R-:W-:Y:S01]  /*03f0*/  IADD3 R8, P0, P1, R8, c[0x0][0x168], R5 ;  /* 0x00005a0008087a10 */ /* 0x000fe2000791e005 */
[----:B------:R-:W-:Y:S01]  /*0400*/  IMAD.HI R6, R6, 0x2, RZ ;  /* 0x0000000206067827 */ /* 0x000fe200078e02ff */
[----:B------:R-:W-:Y:S01]  /*0410*/  IADD3 R13, P2, P3, R10, c[0x0][0x170], R7 ;  /* 0x00005c000a0d7a10 */ /* 0x000fe20007b5e007 */
[----:B------:R-:W-:Y:S01]  /*0420*/  CS2R R14, SRZ ;  /* 0x00000000000e7805 */ /* 0x000fe2000001ff00 */
[--C-:B------:R-:W-:Y:S01]  /*0430*/  SHF.R.U32.HI R7, RZ, 0x4, R0.reuse ;  /* 0x00000004ff077819 */ /* 0x100fe20000011600 */
[----:B------:R-:W-:Y:S01]  /*0440*/  IMAD.HI R4, R4, 0x2, RZ ;  /* 0x0000000204047827 */ /* 0x000fe200078e02ff */
[----:B------:R-:W-:-:S02]  /*0450*/  SHF.R.S32.HI R11, RZ, 0x2, R0 ;  /* 0x00000002ff0b7819 */ /* 0x000fc40000011400 */
[----:B------:R-:W-:Y:S01]  /*0460*/  IADD3.X R10, R6, c[0x0][0x16c], R3, P0, P1 ;  /* 0x00005b00060a7a10 */ /* 0x000fe200007e2403 */
[----:B------:R-:W-:Y:S01]  /*0470*/  IMAD.HI R9, R9, 0x2, RZ ;  /* 0x0000000209097827 */ /* 0x000fe200078e02ff */
[----:B------:R-:W-:Y:S02]  /*0480*/  SGXT.U32 R3, R7, 0x4 ;  /* 0x000000040703781a */ /* 0x000fe40000000000 */
[----:B------:R-:W-:Y:S02]  /*0490*/  SGXT R6, R11, 0x1 ;  /* 0x000000010b06781a */ /* 0x000fe40000000200 */
[----:B------:R-:W-:Y:S02]  /*04a0*/  IADD3.X R9, R9, c[0x0][0x174], R4, P2, P3 ;  /* 0x00005d0009097a10 */ /* 0x000fe400017e6404 */
[----:B------:R-:W-:Y:S01]  /*04b0*/  LOP3.LUT R11, R6, 0x90, RZ, 0xc0, !PT ;  /* 0x00000090060b7812 */ /* 0x000fe200078ec0ff */
[----:B------:R-:W-:Y:S01]  /*04c0*/  IMAD R6, R3, c[0x0][0x1b8], RZ ;  /* 0x00006e0003067a24 */ /* 0x000fe200078e02ff */
[----:B------:R-:W-:-:S02]  /*04d0*/  LOP3.LUT R5, R36, 0x30, RZ, 0xc0, !PT ;  /* 0x0000003024057812 */ /* 0x000fc400078ec0ff */
[----:B------:R-:W-:Y:S02]  /*04e0*/  LOP3.LUT R11, R11, 0x10, R38, 0x78, !PT ;  /* 0x000000100b0b7812 */ /* 0x000fe400078e7826 */
[C---:B------:R-:W-:Y:S02]  /*04f0*/  LEA R4, P1, R6.reuse, R13, 0x1 ;  /* 0x0000000d06047211 */ /* 0x040fe400078208ff */
[--C-:B------:R-:W-:Y:S01]  /*0500*/  LOP3.LUT R7, R5, 0x20, R0.reuse, 0x78, !PT ;  /* 0x0000002005077812 */ /* 0x100fe200078e7800 */
[----:B------:R-:W-:Y:S01]  /*0510*/  IMAD R5, R3, c[0x0][0x1a4], RZ ;  /* 0x0000690003057a24 */ /* 0x000fe200078e02ff */
[----:B------:R-:W-:Y:S02]  /*0520*/  LEA.HI.X.SX32 R6, R6, R9, 0x1, P1 ;  /* 0x0000000906067211 */ /* 0x000fe400008f0eff */
[----:B------:R-:W-:Y:S02]  /*0530*/  SHF.R.S32.HI R9, RZ, 0x6, R0 ;  /* 0x00000006ff097819 */ /* 0x000fe40000011400 */
[----:B------:R-:W-:-:S02]  /*0540*/  LOP3.LUT R7, R7, 0x10, R38, 0x78, !PT ;  /* 0x0000001007077812 */ /* 0x000fc400078e7826 */
[----:B------:R-:W-:Y:S02]  /*0550*/  SGXT R9, R9, 0x1 ;  /* 0x000000010909781a */ /* 0x000fe40000000200 */
[----:B------:R-:W-:Y:S02]  /*0560*/  LEA R3, P0, R5, R8, 0x1 ;  /* 0x0000000805037211 */ /* 0x000fe400078008ff */
[----:B------:R-:W-:Y:S02]  /*0570*/  LOP3.LUT R17, R9, 0x90, RZ, 0xc0, !PT ;  /* 0x0000009009117812 */ /* 0x000fe400078ec0ff */
[----:B------:R-:W-:Y:S01]  /*0580*/  IADD3 R31, R7, R12, RZ ;  /* 0x0000000c071f7210 */ /* 0x000fe20007ffe0ff */
[----:B------:R-:W-:Y:S01]  /*0590*/  IMAD.MOV.U32 R7, RZ, RZ, RZ ;  /* 0x000000ffff077224 */ /* 0x000fe200078e00ff */
[----:B------:R-:W-:Y:S01]  /*05a0*/  IADD3 R30, R11, R30, RZ ;  /* 0x0000001e0b1e7210 */ /* 0x000fe20007ffe0ff */
[----:B------:R-:W-:Y:S01]  /*05b0*/  CS2R R12, SRZ ;  /* 0x00000000000c7805 */ /* 0x000fe2000001ff00 */
[----:B------:R-:W-:Y:S01]  /*05c0*/  LEA.HI.X.SX32 R5, R5, R10, 0x1, P0 ;  /* 0x0000000a05057211 */ /* 0x000fe200000f0eff */
[----:B------:R-:W-:Y:S01]  /*05d0*/  CS2R R8, SRZ ;  /* 0x0000000000087805 */ /* 0x000fe2000001ff00 */
[----:B------:R-:W-:Y:S01]  /*05e0*/  MOV R44, 0xff800000 ;  /* 0xff800000002c7802 */ /* 0x000fe20000000f00 */
[----:B------:R-:W-:Y:S01]  /*05f0*/  CS2R R10, SRZ ;  /* 0x00000000000a7805 */ /* 0x000fe2000001ff00 */
[----:B------:R-:W-:-:S02]  /*0600*/  MOV R42, 0xff800000 ;  /* 0xff800000002a7802 */ /* 0x000fc40000000f00 */
[----:B------:R-:W-:Y:S02]  /*0610*/  MOV R33, 0x3f800000 ;  /* 0x3f80000000217802 */ /* 0x000fe40000000f00 */
[----:B------:R-:W-:Y:S02]  /*0620*/  LOP3.LUT R32, R17, 0x17e, R38, 0x78, !PT ;  /* 0x0000017e11207812 */ /* 0x000fe400078e7826 */
.L_x_1:
[----:B------:R-:W-:-:S04]  /*0630*/  LEA R20, P0, R28, R3, 0x1 ;  /* 0x000000031c147211 */ /* 0x000fc800078008ff */
[----:B------:R-:W-:-:S05]  /*0640*/  LEA.HI.X.SX32 R21, R28, R5, 0x1, P0 ;  /* 0x000000051c157211 */ /* 0x000fca00000f0eff */
[----:B------:R-:W2:Y:S04]  /*0650*/  LDG.E.U16 R41, [R20.64] ;  /* 0x0000000414297981 */ /* 0x000ea8000c1e1500 */
[----:B------:R-:W-:Y:S06]  /*0660*/  BAR.SYNC.DEFER_BLOCKING 0x0 ;  /* 0x0000000000007b1d */ /* 0x000fec0000010000 */
[----:B--2---:R-:W-:Y:S04]  /*0670*/  STS.U16 [R32+0x400], R41 ;  /* 0x0004002920007388 */ /* 0x004fe80000000400 */
[----:B------:R-:W-:Y:S06]  /*0680*/  BAR.SYNC.DEFER_BLOCKING 0x0 ;  /* 0x0000000000007b1d */ /* 0x000fec0000010000 */
[----:B------:R-:W-:Y:S04]  /*0690*/  LDSM.16.MT88.4 R16, [R31] ;  /* 0x000000001f10783b */ /* 0x000fe80000004200 */
[----:B------:R-:W0:Y:S02]  /*06a0*/  LDSM.16.M88.4 R20, [R30+0x400] ;  /* 0x000400001e14783b */ /* 0x000e240000000200 */
[C---:B0-----:R-:W-:Y:S08]  /*06b0*/  HMMA.16816.F32.BF16 R24, R16.reuse, R20, RZ ;  /* 0x000000141018723c */ /* 0x041ff000000418ff */
[----:B------:R-:W-:Y:S11]  /*06c0*/  HMMA.16816.F32.BF16 R16, R16, R22, RZ ;  /* 0x000000161010723c */ /* 0x000ff600000418ff */
[----:B------:R-:W-:Y:S05]  /*06d0*/  @!UPT UIADD3 URZ, URZ, URZ, URZ ;  /* 0x0000003f3f3ff290 */ /* 0x000fea000fffe03f */
[----:B------:R-:W-:Y:S02]  /*06e0*/  FMUL R22, R24, c[0x0][0x188] ;  /* 0x0000620018167a20 */ /* 0x000fe40000400000 */
[----:B------:R-:W-:-:S05]  /*06f0*/  FMUL R23, R25, c[0x0][0x188] ;  /* 0x0000620019177a20 */ /* 0x000fca0000400000 */
[----:B------:R-:W-:Y:S01]  /*0700*/  FMNMX R23, R22, R23, !PT ;  /* 0x0000001716177209 */ /* 0x000fe20007800000 */
[----:B------:R-:W-:Y:S02]  /*0710*/  FMUL R20, R16, c[0x0][0x188] ;  /* 0x0000620010147a20 */ /* 0x000fe40000400000 */
[----:B------:R-:W-:Y:S02]  /*0720*/  FMUL R21, R17, c[0x0][0x188] ;  /* 0x0000620011157a20 */ /* 0x000fe40000400000 */
[----:B------:R-:W-:Y:S01]  /*0730*/  FMUL R22, R26, c[0x0][0x188] ;  /* 0x000062001a167a20 */ /* 0x000fe20000400000 */
[----:B------:R-:W-:Y:S01]  /*0740*/  FMNMX R20, R20, R23, !PT ;  /* 0x0000001714147209 */ /* 0x000fe20007800000 */
[----:B------:R-:W-:-:S03]  /*0750*/  FMUL R23, R27, c[0x0][0x188] ;  /* 0x000062001b177a20 */ /* 0x000fc60000400000 */
[----:B------:R-:W-:Y:S02]  /*0760*/  FMNMX R21, R21, R20, !PT ;  /* 0x0000001415157209 */ /* 0x000fe40007800000 */
[----:B------:R-:W-:Y:S01]  /*0770*/  FMNMX R23, R22, R23, !PT ;  /* 0x0000001716177209 */ /* 0x000fe20007800000 */
[----:B------:R-:W-:Y:S02]  /*0780*/  FMUL R22, R18, c[0x0][0x188] ;  /* 0x0000620012167a20 */ /* 0x000fe40000400000 */
[----:B------:R-:W0:Y:S03]  /*0790*/  SHFL.BFLY PT, R20, R21, 0x2, 0x1f ;  /* 0x0c401f0015147f89 */ /* 0x000e2600000e0000 */
[----:B------:R-:W-:Y:S01]  /*07a0*/  FMNMX R23, R22, R23, !PT ;  /* 0x0000001716177209 */ /* 0x000fe20007800000 */
[----:B------:R-:W-:-:S05]  /*07b0*/  FMUL R22, R19, c[0x0][0x188] ;  /* 0x0000620013167a20 */ /* 0x000fca0000400000 */
[----:B------:R-:W-:-:S05]  /*07c0*/  FMNMX R43, R22, R23, !PT ;  /* 0x00000017162b7209 */ /* 0x000fca0007800000 */
[----:B------:R-:W1:Y:S01]  /*07d0*/  SHFL.BFLY PT, R22, R43, 0x2, 0x1f ;  /* 0x0c401f002b167f89 */ /* 0x000e6200000e0000 */
[----:B0-----:R-:W-:-:S05]  /*07e0*/  FMNMX R45, R21, R20, !PT ;  /* 0x00000014152d7209 */ /* 0x001fca0007800000 */
[----:B------:R-:W0:Y:S01]  /*07f0*/  SHFL.BFLY PT, R20, R45, 0x1, 0x1f ;  /* 0x0c201f002d147f89 */ /* 0x000e2200000e0000 */
[----:B-1----:R-:W-:-:S05]  /*0800*/  FMNMX R22, R43, R22, !PT ;  /* 0x000000162b167209 */ /* 0x002fca0007800000 */
[----:B------:R-:W1:Y:S01]  /*0810*/  SHFL.BFLY PT, R23, R22, 0x1, 0x1f ;  /* 0x0c201f0016177f89 */ /* 0x000e6200000e0000 */
[----:B0-----:R-:W-:-:S04]  /*0820*/  FMNMX R41, R45, R20, !PT ;  /* 0x000000142d297209 */ /* 0x001fc80007800000 */
[----:B------:R-:W-:-:S05]  /*0830*/  FMNMX R41, R41, R44, !PT ;  /* 0x0000002c29297209 */ /* 0x000fca0007800000 */
[--C-:B------:R-:W-:Y:S02]  /*0840*/  FFMA R24, R24, c[0x0][0x188], -R41.reuse ;  /* 0x0000620018187a23 */ /* 0x100fe40000000829 */
[--C-:B------:R-:W-:Y:S02]  /*0850*/  FFMA R25, R25, c[0x0][0x188], -R41.reuse ;  /* 0x0000620019197a23 */ /* 0x100fe40000000829 */
[----:B------:R-:W-:Y:S01]  /*0860*/  FMUL R20, R24, 1.4426950216293334961 ;  /* 0x3fb8aa3b18147820 */ /* 0x000fe20000400000 */
[----:B-1----:R-:W-:Y:S01]  /*0870*/  FMNMX R23, R22, R23, !PT ;  /* 0x0000001716177209 */ /* 0x002fe20007800000 */
[----:B------:R-:W-:Y:S02]  /*0880*/  FMUL R21, R25, 1.4426950216293334961 ;  /* 0x3fb8aa3b19157820 */ /* 0x000fe40000400000 */
[----:B------:R-:W-:Y:S01]  /*0890*/  FFMA R16, R16, c[0x0][0x188], -R41 ;  /* 0x0000620010107a23 */ /* 0x000fe20000000829 */
[----:B------:R-:W-:Y:S01]  /*08a0*/  FMNMX R25, R23, R42, !PT ;  /* 0x0000002a17197209 */ /* 0x000fe20007800000 */
[----:B------:R-:W-:Y:S02]  /*08b0*/  MUFU.EX2 R20, R20 ;  /* 0x0000001400147308 */ /* 0x000fe40000000800 */
[----:B------:R-:W-:-:S02]  /*08c0*/  FMUL R43, R16, 1.4426950216293334961 ;  /* 0x3fb8aa3b102b7820 */ /* 0x000fc40000400000 */
[----:B------:R-:W-:Y:S02]  /*08d0*/  FFMA R16, R17, c[0x0][0x188], -R41 ;  /* 0x0000620011107a23 */ /* 0x000fe40000000829 */
[--C-:B------:R-:W-:Y:S02]  /*08e0*/  FFMA R26, R26, c[0x0][0x188], -R25.reuse ;  /* 0x000062001a1a7a23 */ /* 0x100fe40000000819 */
[----:B------:R-:W0:Y:S01]  /*08f0*/  MUFU.EX2 R21, R21 ;  /* 0x0000001500157308 */ /* 0x000e220000000800 */
[--C-:B------:R-:W-:Y:S02]  /*0900*/  FFMA R27, R27, c[0x0][0x188], -R25.reuse ;  /* 0x000062001b1b7a23 */ /* 0x100fe40000000819 */
[----:B------:R-:W-:Y:S02]  /*0910*/  FMUL R24, R16, 1.4426950216293334961 ;  /* 0x3fb8aa3b10187820 */ /* 0x000fe40000400000 */
[----:B------:R-:W-:Y:S02]  /*0920*/  FMUL R23, R26, 1.4426950216293334961 ;  /* 0x3fb8aa3b1a177820 */ /* 0x000fe40000400000 */
[----:B------:R-:W-:Y:S01]  /*0930*/  FMUL R26, R27, 1.4426950216293334961 ;  /* 0x3fb8aa3b1b1a7820 */ /* 0x000fe20000400000 */
[----:B------:R-:W1:Y:S01]  /*0940*/  MUFU.EX2 R17, R43 ;  /* 0x0000002b00117308 */ /* 0x000e620000000800 */
[----:B------:R-:W-:-:S02]  /*0950*/  FFMA R18, R18, c[0x0][0x188], -R25 ;  /* 0x0000620012127a23 */ /* 0x000fc40000000819 */
[----:B0-----:R-:W-:-:S05]  /*0960*/  FADD R16, R20, R21 ;  /* 0x0000001514107221 */ /* 0x001fca0000000000 */
[----:B------:R-:W-:Y:S01]  /*0970*/  MUFU.EX2 R23, R23 ;  /* 0x0000001700177308 */ /* 0x000fe20000000800 */
[----:B-1----:R-:W-:-:S07]  /*0980*/  FADD R27, R17, R16 ;  /* 0x00000010111b7221 */ /* 0x002fce0000000000 */
[----:B------:R-:W0:Y:S01]  /*0990*/  MUFU.EX2 R26, R26 ;  /* 0x0000001a001a7308 */ /* 0x000e220000000800 */
[----:B------:R-:W-:Y:S02]  /*09a0*/  FFMA R16, R19, c[0x0][0x188], -R25 ;  /* 0x0000620013107a23 */ /* 0x000fe40000000819 */
[----:B------:R-:W-:Y:S02]  /*09b0*/  FMUL R19, R18, 1.4426950216293334961 ;  /* 0x3fb8aa3b12137820 */ /* 0x000fe40000400000 */
[----:B------:R-:W-:Y:S01]  /*09c0*/  FMUL R22, R16, 1.4426950216293334961 ;  /* 0x3fb8aa3b10167820 */ /* 0x000fe20000400000 */
[----:B------:R-:W-:Y:S02]  /*09d0*/  F2FP.BF16.PACK_AB R16, R21, R20 ;  /* 0x000000141510723e */ /* 0x000fe400000010ff */
[----:B------:R-:W1:Y:S08]  /*09e0*/  MUFU.EX2 R24, R24 ;  /* 0x0000001800187308 */ /* 0x000e700000000800 */
[----:B------:R-:W2:Y:S01]  /*09f0*/  MUFU.EX2 R19, R19 ;  /* 0x0000001300137308 */ /* 0x000ea20000000800 */
[----:B0-----:R-:W-:-:S07]  /*0a00*/  FADD R20, R23, R26 ;  /* 0x0000001a17147221 */ /* 0x001fce0000000000 */
[----:B------:R-:W0:Y:S01]  /*0a10*/  MUFU.EX2 R22, R22 ;  /* 0x0000001600167308 */ /* 0x000e220000000800 */
[----:B-1----:R-:W-:-:S05]  /*0a20*/  FADD R18, R24, R27 ;  /* 0x0000001b18127221 */ /* 0x002fca0000000000 */
[----:B------:R-:W1:Y:S01]  /*0a30*/  SHFL.BFLY PT, R27, R18, 0x2, 0x1f ;  /* 0x0c401f00121b7f89 */ /* 0x000e6200000e0000 */
[----:B--2---:R-:W-:-:S04]  /*0a40*/  FADD R21, R19, R20 ;  /* 0x0000001413157221 */ /* 0x004fc80000000000 */
[----:B0-----:R-:W-:-:S05]  /*0a50*/  FADD R43, R22, R21 ;  /* 0x00000015162b7221 */ /* 0x001fca0000000000 */
[----:B------:R-:W0:Y:S01]  /*0a60*/  SHFL.BFLY PT, R20, R43, 0x2, 0x1f ;  /* 0x0c401f002b147f89 */ /* 0x000e2200000e0000 */
[----:B-1----:R-:W-:Y:S02]  /*0a70*/  FADD R45, R18, R27 ;  /* 0x0000001b122d7221 */ /* 0x002fe40000000000 */
[----:B0-----:R-:W-:Y:S01]  /*0a80*/  FADD R43, R43, R20 ;  /* 0x000000142b2b7221 */ /* 0x001fe20000000000 */
[----:B------:R-:W-:-:S04]  /*0a90*/  LEA R20, P0, R29, R4, 0x1 ;  /* 0x000000041d147211 */ /* 0x000fc800078008ff */
[----:B------:R-:W-:-:S06]  /*0aa0*/  LEA.HI.X.SX32 R21, R29, R6, 0x1, P0 ;  /* 0x000000061d157211 */ /* 0x000fcc00000f0eff */
[----:B------:R0:W2:Y:S01]  /*0ab0*/  LDG.E.U16 R21, [R20.64] ;  /* 0x0000000414157981 */ /* 0x0000a2000c1e1500 */
[----:B------:R-:W-:Y:S02]  /*0ac0*/  F2FP.BF16.PACK_AB R18, R24, R17 ;  /* 0x000000111812723e */ /* 0x000fe400000010ff */
[----:B------:R-:W-:Y:S01]  /*0ad0*/  F2FP.BF16.PACK_AB R17, R26, R23 ;  /* 0x000000171a11723e */ /* 0x000fe200000010ff */
[----:B------:R-:W-:Y:S01]  /*0ae0*/  BAR.SYNC.DEFER_BLOCKING 0x0 ;  /* 0x0000000000007b1d */ /* 0x000fe20000010000 */
[----:B------:R-:W-:Y:S01]  /*0af0*/  F2FP.BF16.PACK_AB R19, R22, R19 ;  /* 0x000000131613723e */ /* 0x000fe200000010ff */
[----:B------:R-:W-:Y:S01]  /*0b00*/  FADD R26, -R41, R44 ;  /* 0x0000002c291a7221 */ /* 0x000fe20000000100 */
[----:B------:R-:W-:-:S03]  /*0b10*/  IADD3 R7, R7, 0x10, RZ ;  /* 0x0000001007077810 */ /* 0x000fc60007ffe0ff */
[----:B------:R-:W1:Y:S01]  /*0b20*/  SHFL.BFLY PT, R24, R45, 0x1, 0x1f ;  /* 0x0c201f002d187f89 */ /* 0x000e6200000e0000 */
[----:B------:R-:W-:Y:S01]  /*0b30*/  FMUL R44, R26, 1.4426950216293334961 ;  /* 0x3fb8aa3b1a2c7820 */ /* 0x000fe20000400000 */
[----:B------:R-:W-:Y:S01]  /*0b40*/  ISETP.GE.AND P0, PT, R7, c[0x0][0x1d0], PT ;  /* 0x0000740007007a0c */ /* 0x000fe20003f06270 */
[----:B------:R-:W-:Y:S01]  /*0b50*/  FADD R26, -R25, R42 ;  /* 0x0000002a191a7221 */ /* 0x000fe20000000100 */
[----:B0-----:R-:W0:Y:S01]  /*0b60*/  SHFL.BFLY PT, R20, R43, 0x1, 0x1f ;  /* 0x0c201f002b147f89 */ /* 0x001e2200000e0000 */
[----:B------:R3:W4:Y:S02]  /*0b70*/  MUFU.EX2 R42, R44 ;  /* 0x0000002c002a7308 */ /* 0x0007240000000800 */
[----:B------:R-:W-:-:S06]  /*0b80*/  FMUL R26, R26, 1.4426950216293334961 ;  /* 0x3fb8aa3b1a1a7820 */ /* 0x000fcc0000400000 */
[----:B------:R-:W5:Y:S01]  /*0b90*/  MUFU.EX2 R26, R26 ;  /* 0x0000001a001a7308 */ /* 0x000f620000000800 */
[----:B---3--:R-:W-:Y:S01]  /*0ba0*/  MOV R44, R41 ;  /* 0x00000029002c7202 */ /* 0x008fe20000000f00 */
[C---:B----4-:R-:W-:Y:S02]  /*0bb0*/  FMUL R12, R42.reuse, R12 ;  /* 0x0000000c2a0c7220 */ /* 0x050fe40000400000 */
[C---:B------:R-:W-:Y:S02]  /*0bc0*/  FMUL R13, R42.reuse, R13 ;  /* 0x0000000d2a0d7220 */ /* 0x040fe40000400000 */
[----:B-1----:R-:W-:Y:S02]  /*0bd0*/  FADD R27, R45, R24 ;  /* 0x000000182d1b7221 */ /* 0x002fe40000000000 */
[----:B------:R-:W-:Y:S02]  /*0be0*/  FMUL R8, R42, R8 ;  /* 0x000000082a087220 */ /* 0x000fe40000400000 */
[----:B0-----:R-:W-:-:S02]  /*0bf0*/  FADD R24, R43, R20 ;  /* 0x000000142b187221 */ /* 0x001fc40000000000 */
[C---:B-----5:R-:W-:Y:S02]  /*0c00*/  FMUL R14, R26.reuse, R14 ;  /* 0x0000000e1a0e7220 */ /* 0x060fe40000400000 */
[----:B------:R-:W-:Y:S02]  /*0c10*/  FMUL R15, R26, R15 ;  /* 0x0000000f1a0f7220 */ /* 0x000fe40000400000 */
[----:B------:R-:W-:Y:S02]  /*0c20*/  FMUL R9, R42, R9 ;  /* 0x000000092a097220 */ /* 0x000fe40000400000 */
[C---:B------:R-:W-:Y:S02]  /*0c30*/  FMUL R10, R26.reuse, R10 ;  /* 0x0000000a1a0a7220 */ /* 0x040fe40000400000 */
[----:B------:R-:W-:Y:S02]  /*0c40*/  FMUL R11, R26, R11 ;  /* 0x0000000b1a0b7220 */ /* 0x000fe40000400000 */
[----:B------:R-:W-:Y:S01]  /*0c50*/  FFMA R34, R42, R34, R27 ;  /* 0x000000222a227223 */ /* 0x000fe2000000001b */
[----:B------:R-:W-:Y:S01]  /*0c60*/  MOV R42, R25 ;  /* 0x00000019002a7202 */ /* 0x000fe20000000f00 */
[----:B------:R-:W-:Y:S01]  /*0c70*/  FFMA R33, R26, R33, R24 ;  /* 0x000000211a217223 */ /* 0x000fe20000000018 */
[----:B--2---:R-:W-:Y:S04]  /*0c80*/  STS.U16 [R32+0x400], R21 ;  /* 0x0004001520007388 */ /* 0x004fe80000000400 */
[----:B------:R-:W-:Y:S06]  /*0c90*/  BAR.SYNC.DEFER_BLOCKING 0x0 ;  /* 0x0000000000007b1d */ /* 0x000fec0000010000 */
[----:B------:R-:W0:Y:S02]  /*0ca0*/  LDSM.16.M88.4 R20, [R30+0x400] ;  /* 0x000400001e14783b */ /* 0x000e240000000200 */
[C---:B0-----:R-:W-:Y:S08]  /*0cb0*/  HMMA.16816.F32.BF16 R12, R16.reuse, R20, R12 ;  /* 0x00000014100c723c */ /* 0x041ff0000004180c */
[----:B------:R-:W-:Y:S07]  /*0cc0*/  HMMA.16816.F32.BF16 R8, R16, R22, R8 ;  /* 0x000000161008723c */ /* 0x000fee0000041808 */
[----:B------:R-:W-:-:S05]  /*0cd0*/  MOV R16, 0x10 ;  /* 0x0000001000107802 */ /* 0x000fca0000000f00 */
[C---:B------:R-:W-:Y:S02]  /*0ce0*/  IMAD R29, R16.reuse, c[0x0][0x1b4], R29 ;  /* 0x00006d00101d7a24 */ /* 0x040fe400078e021d */
[----:B------:R-:W-:Y:S01]  /*0cf0*/  IMAD R28, R16, c[0x0][0x1a4], R28 ;  /* 0x00006900101c7a24 */ /* 0x000fe200078e021c */
[----:B------:R-:W-:Y:S05]  /*0d00*/  @!P0 BRA `(.L_x_1) ;  /* 0xfffff92000008947 */ /* 0x000fea000383ffff */
.L_x_0:
[C---:B------:R-:W-:Y:S01]  /*0d10*/  FSETP.GT.AND P0, PT, |R34|.reuse, 8.50705917302346158658e+37, PT ;  /* 0x7e8000002200780b */ /* 0x040fe20003f04200 */
[C---:B0-----:R-:W-:Y:S01]  /*0d20*/  FMUL R6, R34.reuse, 8388608 ;  /* 0x4b00000022067820 */ /* 0x041fe20000400000 */
[C---:B------:R-:W-:Y:S01]  /*0d30*/  FSETP.GEU.AND P4, PT, |R34|.reuse, 1.175494350822287508e-38, PT ;  /* 0x008000002200780b */ /* 0x040fe20003f8e200 */
[C---:B------:R-:W-:Y:S01]  /*0d40*/  FMUL R5, R33.reuse, 8388608 ;  /* 0x4b00000021057820 */ /* 0x040fe20000400000 */
[----:B------:R-:W-:Y:S01]  /*0d50*/  FSETP.GEU.AND P3, PT, R34, 1.175494350822287508e-38, PT ;  /* 0x008000002200780b */ /* 0x000fe20003f6e000 */
[----:B------:R-:W-:Y:S01]  /*0d60*/  IMAD.MOV.U32 R16, RZ, RZ, R8 ;  /* 0x000000ffff107224 */ /* 0x000fe200078e0008 */
[----:B------:R-:W-:Y:S01]  /*0d70*/  FSETP.GT.AND P6, PT, |R33|, 8.50705917302346158658e+37, PT ;  /* 0x7e8000002100780b */ /* 0x000fe20003fc4200 */
[----:B------:R-:W-:Y:S01]  /*0d80*/  BAR.SYNC.DEFER_BLOCKING 0x0 ;  /* 0x0000000000007b1d */ /* 0x000fe20000010000 */
[----:B------:R-:W-:-:S02]  /*0d90*/  FSEL R6, R6, R34, !P3 ;  /* 0x0000002206067208 */ /* 0x000fc40005800000 */
[----:B------:R-:W-:Y:S02]  /*0da0*/  MOV R7, R12 ;  /* 0x0000000c00077202 */ /* 0x000fe40000000f00 */
[----:B------:R-:W-:Y:S01]  /*0db0*/  FSETP.GEU.AND P5, PT, |R33|, 1.175494350822287508e-38, PT ;  /* 0x008000002100780b */ /* 0x000fe20003fae200 */
[----:B------:R-:W-:Y:S01]  /*0dc0*/  @P0 FMUL R34, R34, 0.25 ;  /* 0x3e80000022220820 */ /* 0x000fe20000400000 */
[--C-:B------:R-:W-:Y:S01]  /*0dd0*/  SHF.R.S32.HI R12, RZ, 0x5, R0.reuse ;  /* 0x00000005ff0c7819 */ /* 0x100fe20000011400 */
[----:B------:R-:W-:Y:S01]  /*0de0*/  @P0 FMUL R9, R9, 0.25 ;  /* 0x3e80000009090820 */ /* 0x000fe20000400000 */
[----:B------:R-:W-:Y:S01]  /*0df0*/  LOP3.LUT R3, R35, 0x60, RZ, 0xc0, !PT ;  /* 0x0000006023037812 */ /* 0x000fe200078ec0ff */
[----:B------:R-:W-:Y:S01]  /*0e00*/  @!P4 FMUL R34, R34, 16777216 ;  /* 0x4b8000002222c820 */ /* 0x000fe20000400000 */
[----:B------:R-:W-:Y:S01]  /*0e10*/  MOV R17, R10 ;  /* 0x0000000a00117202 */ /* 0x000fe20000000f00 */
[----:B------:R-:W-:Y:S01]  /*0e20*/  IMAD R10, R40, c[0x0][0x1c4], RZ ;  /* 0x00007100280a7a24 */ /* 0x000fe200078e02ff */
[----:B------:R-:W-:Y:S01]  /*0e30*/  MOV R18, R11 ;  /* 0x0000000b00127202 */ /* 0x000fe20000000f00 */
[----:B------:R-:W0:Y:S01]  /*0e40*/  MUFU.RCP R20, R34 ;  /* 0x0000002200147308 */ /* 0x000e220000001000 */
[----:B------:R-:W-:Y:S01]  /*0e50*/  FSETP.GEU.AND P2, PT, R33, 1.175494350822287508e-38, PT ;  /* 0x008000002100780b */ /* 0x000fe20003f4e000 */
[----:B------:R-:W-:Y:S01]  /*0e60*/  IMAD R11, R2, c[0x0][0x1c0], RZ ;  /* 0x00007000020b7a24 */ /* 0x000fe200078e02ff */
[----:B------:R-:W-:Y:S01]  /*0e70*/  SGXT R12, R12, 0x1 ;  /* 0x000000010c0c781a */ /* 0x000fe20000000200 */
[----:B------:R-:W-:Y:S01]  /*0e80*/  @P0 FMUL R16, R16, 0.25 ;  /* 0x3e80000010100820 */ /* 0x000fe20000400000 */
[----:B------:R-:W-:Y:S01]  /*0e90*/  LOP3.LUT R3, R3, 0x1c, R0, 0xf8, !PT ;  /* 0x0000001c03037812 */ /* 0x000fe200078ef800 */
[----:B------:R-:W-:Y:S01]  /*0ea0*/  @P0 FMUL R13, R13, 0.25 ;  /* 0x3e8000000d0d0820 */ /* 0x000fe20000400000 */
[----:B------:R-:W-:Y:S01]  /*0eb0*/  LOP3.LUT R35, R35, 0x300, RZ, 0xc0, !PT ;  /* 0x0000030023237812 */ /* 0x000fe200078ec0ff */
[----:B------:R-:W-:Y:S01]  /*0ec0*/  @P0 FMUL R7, R7, 0.25 ;  /* 0x3e80000007070820 */ /* 0x000fe20000400000 */
[----:B------:R-:W-:Y:S01]  /*0ed0*/  SHF.L.U32 R4, R0, 0x2, RZ ;  /* 0x0000000200047819 */ /* 0x000fe200000006ff */
[----:B------:R-:W-:Y:S01]  /*0ee0*/  IMAD.SHL.U32 R8, R10, 0x2, RZ ;  /* 0x000000020a087824 */ /* 0x000fe200078e00ff */
[----:B------:R-:W-:Y:S01]  /*0ef0*/  FSEL R5, R5, R33, !P2 ;  /* 0x0000002105057208 */ /* 0x000fe20005000000 */
[----:B------:R-:W-:Y:S01]  /*0f00*/  @P6 FMUL R33, R33, 0.25 ;  /* 0x3e80000021216820 */ /* 0x000fe20000400000 */
[----:B------:R-:W-:Y:S01]  /*0f10*/  LOP3.LUT R12, R3, 0x240, R12, 0x78, !PT ;  /* 0x00000240030c7812 */ /* 0x000fe200078e780c */
[----:B------:R-:W-:Y:S01]  /*0f20*/  @!P4 FMUL R9, R9, 16777216 ;  /* 0x4b8000000909c820 */ /* 0x000fe20000400000 */
[----:B------:R-:W-:Y:S01]  /*0f30*/  SHF.L.U32 R3, R11, 0x1, RZ ;  /* 0x000000010b037819 */ /* 0x000fe200000006ff */
[----:B------:R-:W-:Y:S01]  /*0f40*/  @!P4 FMUL R16, R16, 16777216 ;  /* 0x4b8000001010c820 */ /* 0x000fe20000400000 */
[----:B------:R-:W-:Y:S01]  /*0f50*/  SHF.R.U32.HI R37, RZ, 0x1, R37 ;  /* 0x00000001ff257819 */ /* 0x000fe20000011625 */
[----:B------:R-:W-:Y:S01]  /*0f60*/  @!P4 FMUL R13, R13, 16777216 ;  /* 0x4b8000000d0dc820 */ /* 0x000fe20000400000 */
[----:B------:R-:W-:Y:S01]  /*0f70*/  LOP3.LUT R22, R35, 0xfc, R4, 0xf8, !PT ;  /* 0x000000fc23167812 */ /* 0x000fe200078ef804 */
[----:B------:R-:W-:Y:S01]  /*0f80*/  @!P4 FMUL R7, R7, 16777216 ;  /* 0x4b8000000707c820 */ /* 0x000fe20000400000 */
[----:B------:R-:W-:Y:S01]  /*0f90*/  IADD3 R3, P0, P1, R8, c[0x0][0x178], R3 ;  /* 0x00005e0008037a10 */ /* 0x000fe2000791e003 */
[----:B------:R-:W-:Y:S01]  /*0fa0*/  @!P5 FMUL R33, R33, 16777216 ;  /* 0x4b8000002121d820 */ /* 0x000fe20000400000 */
[----:B------:R-:W-:Y:S01]  /*0fb0*/  LOP3.LUT R8, R22, R37, RZ, 0x3c, !PT ;  /* 0x0000002516087212 */ /* 0x000fe200078e3cff */
[C---:B0-----:R-:W-:Y:S01]  /*0fc0*/  FMUL R19, R20.reuse, R9 ;  /* 0x0000000914137220 */ /* 0x041fe20000400000 */
[----:B------:R-:W-:Y:S01]  /*0fd0*/  MOV R28, 0x3dc6b27f ;  /* 0x3dc6b27f001c7802 */ /* 0x000fe20000000f00 */
[C---:B------:R-:W-:Y:S01]  /*0fe0*/  FMUL R22, R20.reuse, R16 ;  /* 0x0000001014167220 */ /* 0x040fe20000400000 */
[----:B------:R-:W-:Y:S01]  /*0ff0*/  IADD3 R16, R5, -0x3f3504f3, RZ ;  /* 0xc0cafb0d05107810 */ /* 0x000fe20007ffe0ff */
[----:B------:R-:W-:Y:S01]  /*1000*/  FMUL R26, R20, R13 ;  /* 0x0000000d141a7220 */ /* 0x000fe20000400000 */
[----:B------:R-:W-:Y:S01]  /*1010*/  IADD3 R13, R6, -0x3f3504f3, RZ ;  /* 0xc0cafb0d060d7810 */ /* 0x000fe20007ffe0ff */
[----:B------:R-:W-:Y:S01]  /*1020*/  FMUL R23, R20, R7 ;  /* 0x0000000714177220 */ /* 0x000fe20000400000 */
[----:B------:R-:W-:Y:S01]  /*1030*/  LOP3.LUT R16, R16, 0xff800000, RZ, 0xc0, !PT ;  /* 0xff80000010107812 */ /* 0x000fe200078ec0ff */
[----:B------:R-:W0:Y:S01]  /*1040*/  MUFU.RCP R20, R33 ;  /* 0x0000002100147308 */ /* 0x000e220000001000 */
[----:B------:R-:W-:Y:S01]  /*1050*/  @P6 FMUL R18, R18, 0.25 ;  /* 0x3e80000012126820 */ /* 0x000fe20000400000 */
[----:B------:R-:W-:Y:S01]  /*1060*/  LOP3.LUT R13, R13, 0xff800000, RZ, 0xc0, !PT ;  /* 0xff8000000d0d7812 */ /* 0x000fe200078ec0ff */
[----:B------:R-:W-:Y:S01]  /*1070*/  @P6 FMUL R17, R17, 0.25 ;  /* 0x3e80000011116820 */ /* 0x000fe20000400000 */
[----:B------:R-:W-:Y:S01]  /*1080*/  IADD3 R7, R5, -R16, RZ ;  /* 0x8000001005077210 */ /* 0x000fe20007ffe0ff */
[----:B------:R-:W-:Y:S01]  /*1090*/  @P6 FMUL R15, R15, 0.25 ;  /* 0x3e8000000f0f6820 */ /* 0x000fe20000400000 */
[----:B------:R-:W-:Y:S01]  /*10a0*/  IADD3 R9, R6, -R13, RZ ;  /* 0x8000000d06097210 */ /* 0x000fe20007ffe0ff */
[----:B------:R-:W-:Y:S01]  /*10b0*/  @P6 FMUL R14, R14, 0.25 ;  /* 0x3e8000000e0e6820 */ /* 0x000fe20000400000 */
[----:B------:R-:W-:Y:S01]  /*10c0*/  F2FP.BF16.PACK_AB R23, R22, R23 ;  /* 0x000000171617723e */ /* 0x000fe200000010ff */
[----:B------:R-:W-:Y:S01]  /*10d0*/  @!P5 FMUL R18, R18, 16777216 ;  /* 0x4b8000001212d820 */ /* 0x000fe20000400000 */
[----:B------:R-:W-:Y:S01]  /*10e0*/  F2FP.BF16.PACK_AB R19, R19, R26 ;  /* 0x0000001a1313723e */ /* 0x000fe200000010ff */
[----:B------:R-:W-:Y:S01]  /*10f0*/  @!P5 FMUL R17, R17, 16777216 ;  /* 0x4b8000001111d820 */ /* 0x000fe20000400000 */
[----:B------:R-:W-:Y:S01]  /*1100*/  LOP3.LUT R22, R12, 0x20, RZ, 0x3c, !PT ;  /* 0x000000200c167812 */ /* 0x000fe200078e3cff */
[----:B------:R-:W-:Y:S01]  /*1110*/  @!P5 FMUL R15, R15, 16777216 ;  /* 0x4b8000000f0fd820 */ /* 0x000fe20000400000 */
[----:B------:R-:W-:Y:S01]  /*1120*/  STS [R12], R23 ;  /* 0x000000170c007388 */ /* 0x000fe20000000800 */
[----:B------:R-:W-:Y:S01]  /*1130*/  @!P5 FMUL R14, R14, 16777216 ;  /* 0x4b8000000e0ed820 */ /* 0x000fe20000400000 */
[----:B------:R-:W1:Y:S01]  /*1140*/  I2F R13, R13 ;  /* 0x0000000d000d7306 */ /* 0x000e620000201400 */
[C---:B0-----:R-:W-:Y:S01]  /*1150*/  FMUL R21, R20.reuse, R18 ;  /* 0x0000001214157220 */ /* 0x041fe20000400000 */
[----:B------:R0:W-:Y:S01]  /*1160*/  STS [R12+0x80], R19 ;  /* 0x000080130c007388 */ /* 0x0001e20000000800 */
[C---:B------:R-:W-:Y:S01]  /*1170*/  FMUL R17, R20.reuse, R17 ;  /* 0x0000001114117220 */ /* 0x040fe20000400000 */
[----:B------:R-:W-:Y:S01]  /*1180*/  ISETP.GE.U32.AND P4, PT, R5, 0x7f800000, PT ;  /* 0x7f8000000500780c */ /* 0x000fe20003f86070 */
[----:B------:R-:W-:Y:S01]  /*1190*/  FMUL R24, R20, R15 ;  /* 0x0000000f14187220 */ /* 0x000fe20000400000 */
[----:B------:R-:W-:Y:S01]  /*11a0*/  ISETP.GE.U32.AND P5, PT, R6, 0x7f800000, PT ;  /* 0x7f8000000600780c */ /* 0x000fe20003fa6070 */
[----:B------:R-:W-:Y:S01]  /*11b0*/  FMUL R20, R20, R14 ;  /* 0x0000000e14147220 */ /* 0x000fe20000400000 */
[----:B------:R-:W2:Y:S01]  /*11c0*/  I2F R16, R16 ;  /* 0x0000001000107306 */ /* 0x000ea20000201400 */
[----:B------:R-:W-:Y:S01]  /*11d0*/  FADD R9, R9, -1 ;  /* 0xbf80000009097421 */ /* 0x000fe20000000000 */
[----:B------:R-:W-:Y:S01]  /*11e0*/  F2FP.BF16.PACK_AB R21, R21, R24 ;  /* 0x000000181515723e */ /* 0x000fe200000010ff */
[----:B------:R-:W-:Y:S01]  /*11f0*/  FADD R7, R7, -1 ;  /* 0xbf80000007077421 */ /* 0x000fe20000000000 */
[----:B------:R-:W-:Y:S01]  /*1200*/  F2FP.BF16.PACK_AB R17, R17, R20 ;  /* 0x000000141111723e */ /* 0x000fe200000010ff */
[-C--:B------:R-:W-:Y:S01]  /*1210*/  FFMA.FTZ R14, R9, R28.reuse, -0.16845393180847167969 ;  /* 0xbe2c7f30090e7423 */ /* 0x080fe2000001001c */
[----:B------:R-:W-:Y:S01]  /*1220*/  LOP3.LUT R36, R36, 0x38, RZ, 0xc0, !PT ;  /* 0x0000003824247812 */ /* 0x000fe200078ec0ff */
[----:B------:R-:W-:Y:S01]  /*1230*/  STS [R22+0x180], R21 ;  /* 0x0001801516007388 */ /* 0x000fe20000000800 */
[----:B------:R-:W-:Y:S01]  /*1240*/  FFMA.FTZ R18, R7, R28, -0.16845393180847167969 ;  /* 0xbe2c7f3007127423 */ /* 0x000fe2000001001c */
[----:B------:R-:W-:Y:S01]  /*1250*/  LOP3.LUT R38, R38, 0x78, RZ, 0xc0, !PT ;  /* 0x0000007826267812 */ /* 0x000fe200078ec0ff */
[----:B------:R-:W-:Y:S01]  /*1260*/  FFMA.FTZ R14, R9, R14, 0.1716887056827545166 ;  /* 0x3e2fcf2a090e7423 */ /* 0x000fe2000001000e */
[----:B------:R-:W-:Y:S01]  /*1270*/  STS [R22+0x100], R17 ;  /* 0x0001001116007388 */ /* 0x000fe20000000800 */
[----:B------:R-:W-:-:S02]  /*1280*/  FFMA.FTZ R18, R7, R18, 0.1716887056827545166 ;  /* 0x3e2fcf2a07127423 */ /* 0x000fc40000010012 */
[----:B------:R-:W-:Y:S01]  /*1290*/  FFMA.FTZ R14, R9, R14, -0.17900948226451873779 ;  /* 0xbe374e43090e7423 */ /* 0x000fe2000001000e */
[----:B------:R-:W-:Y:S01]  /*12a0*/  BAR.SYNC.DEFER_BLOCKING 0x0 ;  /* 0x0000000000007b1d */ /* 0x000fe20000010000 */
[----:B------:R-:W-:Y:S02]  /*12b0*/  FFMA.FTZ R18, R7, R18, -0.17900948226451873779 ;  /* 0xbe374e4307127423 */ /* 0x000fe40000010012 */
[----:B------:R-:W-:Y:S02]  /*12c0*/  FFMA.FTZ R14, R9, R14, 0.20512372255325317383 ;  /* 0x3e520bf4090e7423 */ /* 0x000fe4000001000e */
[----:B------:R-:W-:Y:S02]  /*12d0*/  FFMA.FTZ R18, R7, R18, 0.20512372255325317383 ;  /* 0x3e520bf407127423 */ /* 0x000fe40000010012 */
[----:B------:R-:W-:Y:S02]  /*12e0*/  FFMA.FTZ R14, R9, R14, -0.24046532809734344482 ;  /* 0xbe763c8b090e7423 */ /* 0x000fe4000001000e */
[----:B------:R-:W-:-:S02]  /*12f0*/  FFMA.FTZ R18, R7, R18, -0.24046532809734344482 ;  /* 0xbe763c8b07127423 */ /* 0x000fc40000010012 */
[----:B------:R-:W-:Y:S02]  /*1300*/  FFMA.FTZ R14, R9, R14, 0.28857114911079406738 ;  /* 0x3e93bf99090e7423 */ /* 0x000fe4000001000e */
[----:B------:R-:W-:Y:S02]  /*1310*/  FFMA.FTZ R18, R7, R18, 0.28857114911079406738 ;  /* 0x3e93bf9907127423 */ /* 0x000fe40000010012 */
[----:B------:R-:W-:Y:S02]  /*1320*/  FFMA.FTZ R14, R9, R14, -0.36067417263984680176 ;  /* 0xbeb8aa49090e7423 */ /* 0x000fe4000001000e */
[----:B------:R-:W-:Y:S02]  /*1330*/  FFMA.FTZ R18, R7, R18, -0.36067417263984680176 ;  /* 0xbeb8aa4907127423 */ /* 0x000fe40000010012 */
[----:B------:R-:W-:Y:S02]  /*1340*/  FFMA.FTZ R14, R9, R14, 0.48089820146560668945 ;  /* 0x3ef6384a090e7423 */ /* 0x000fe4000001000e */
[----:B------:R-:W-:-:S02]  /*1350*/  FFMA.FTZ R18, R7, R18, 0.48089820146560668945 ;  /* 0x3ef6384a07127423 */ /* 0x000fc40000010012 */
[----:B------:R-:W-:Y:S01]  /*1360*/  FFMA.FTZ R14, R9, R14, -0.72134751081466674805 ;  /* 0xbf38aa3b090e7423 */ /* 0x000fe2000001000e */
[----:B------:R-:W3:Y:S01]  /*1370*/  LDS R8, [R8] ;  /* 0x0000000008087984 */ /* 0x000ee20000000800 */
[----:B------:R-:W-:Y:S02]  /*1380*/  FFMA.FTZ R18, R7, R18, -0.72134751081466674805 ;  /* 0xbf38aa3b07127423 */ /* 0x000fe40000010012 */
[----:B------:R-:W-:Y:S02]  /*1390*/  FMUL R14, R9, R14 ;  /* 0x0000000e090e7220 */ /* 0x000fe40000400000 */
[----:B------:R-:W-:Y:S01]  /*13a0*/  IMAD.HI R20, R10, 0x2, RZ ;  /* 0x000000020a147827 */ /* 0x000fe200078e02ff */
[----:B------:R-:W-:-:S03]  /*13b0*/  FSEL R10, RZ, -23, P3 ;  /* 0xc1b80000ff0a7808 */ /* 0x000fc60001800000 */
[----:B------:R-:W-:Y:S02]  /*13c0*/  FMUL R18, R7, R18 ;  /* 0x0000001207127220 */ /* 0x000fe40000400000 */
[----:B------:R-:W-:Y:S02]  /*13d0*/  FMUL R14, R9, R14 ;  /* 0x0000000e090e7220 */ /* 0x000fe40000400000 */
[----:B------:R-:W-:Y:S01]  /*13e0*/  IMAD.HI R15, R11, 0x2, RZ ;  /* 0x000000020b0f7827 */ /* 0x000fe200078e02ff */
[----:B------:R-:W-:Y:S02]  /*13f0*/  FSEL R11, RZ, -23, P2 ;  /* 0xc1b80000ff0b7808 */ /* 0x000fe40001000000 */
[----:B------:R-:W-:Y:S01]  /*1400*/  LOP3.LUT P2, RZ, R0, 0xe0, RZ, 0xc0, !PT ;  /* 0x000000e000ff7812 */ /* 0x000fe2000784c0ff */
[----:B------:R-:W-:Y:S01]  /*1410*/  FMUL R18, R7, R18 ;  /* 0x0000001207127220 */ /* 0x000fe20000400000 */
[----:B------:R-:W-:Y:S01]  /*1420*/  IADD3.X R15, R20, c[0x0][0x17c], R15, P0, P1 ;  /* 0x00005f00140f7a10 */ /* 0x000fe200007e240f */
[----:B-1----:R-:W-:Y:S01]  /*1430*/  FFMA.FTZ R10, R13, 1.1920928955078125e-07, R10 ;  /* 0x340000000d0a7823 */ /* 0x002fe2000001000a */
[----:B------:R-:W-:Y:S01]  /*1440*/  FSETP.NEU.AND P1, PT, R5, RZ, PT ;  /* 0x000000ff0500720b */ /* 0x000fe20003f2d000 */
[----:B------:R-:W-:Y:S01]  /*1450*/  FFMA.FTZ R9, R9, 1.4426950216293334961, R14 ;  /* 0x3fb8aa3b09097823 */ /* 0x000fe2000001000e */
[----:B------:R-:W-:Y:S01]  /*1460*/  SHF.R.U32.HI R0, RZ, 0x1, R0 ;  /* 0x00000001ff007819 */ /* 0x000fe20000011600 */
[----:B--2---:R-:W-:Y:S01]  /*1470*/  FFMA.FTZ R11, R16, 1.1920928955078125e-07, R11 ;  /* 0x34000000100b7823 */ /* 0x004fe2000001000b */
[----:B------:R-:W-:Y:S01]  /*1480*/  FSETP.NEU.AND P0, PT, R6, RZ, PT ;  /* 0x000000ff0600720b */ /* 0x000fe20003f0d000 */
[----:B------:R-:W-:Y:S01]  /*1490*/  FFMA.FTZ R18, R7, 1.4426950216293334961, R18 ;  /* 0x3fb8aa3b07127823 */ /* 0x000fe20000010012 */
[----:B------:R-:W-:Y:S01]  /*14a0*/  @P5 MOV R7, 0x7f800000 ;  /* 0x7f80000000075802 */ /* 0x000fe20000000f00 */
[----:B------:R-:W-:-:S02]  /*14b0*/  FADD R9, R10, R9 ;  /* 0x000000090a097221 */ /* 0x000fc40000000000 */
[----:B------:R-:W-:Y:S02]  /*14c0*/  @P4 IMAD.MOV.U32 R10, RZ, RZ, 0x7f800000 ;  /* 0x7f800000ff0a4424 */ /* 0x000fe400078e00ff */
[----:B------:R-:W-:Y:S02]  /*14d0*/  FADD R11, R11, R18 ;  /* 0x000000120b0b7221 */ /* 0x000fe40000000000 */
[----:B------:R-:W-:Y:S01]  /*14e0*/  @P4 FFMA.FTZ R11, R5, R10, +INF ;  /* 0x7f800000050b4423 */ /* 0x000fe2000001000a */
[----:B------:R-:W-:Y:S01]  /*14f0*/  MOV R5, c[0x0][0x1c8] ;  /* 0x0000720000057a02 */ /* 0x000fe20000000f00 */
[----:B0-----:R-:W-:Y:S02]  /*1500*/  IMAD R12, R39, c[0x0][0x1c8], RZ ;  /* 0x00007200270c7a24 */ /* 0x001fe400078e02ff */
[----:B------:R-:W-:Y:S01]  /*1510*/  @P5 FFMA.FTZ R9, R6, R7, +INF ;  /* 0x7f80000006095423 */ /* 0x000fe20000010007 */
[----:B------:R-:W-:Y:S02]  /*1520*/  LOP3.LUT R7, R4, 0x40, RZ, 0xc0, !PT ;  /* 0x0000004004077812 */ /* 0x000fe400078ec0ff */
[----:B------:R-:W-:-:S02]  /*1530*/  LEA R14, R5, R12, 0x3 ;  /* 0x0000000c050e7211 */ /* 0x000fc400078e18ff */
[----:B------:R-:W-:Y:S02]  /*1540*/  LOP3.LUT R5, R0, 0x4, RZ, 0xc0, !PT ;  /* 0x0000000400057812 */ /* 0x000fe400078ec0ff */
[-C--:B------:R-:W-:Y:S02]  /*1550*/  LEA R4, P3, R12, R3.reuse, 0x1 ;  /* 0x000000030c047211 */ /* 0x080fe400078608ff */
[----:B------:R-:W-:Y:S02]  /*1560*/  LEA R6, P4, R14, R3, 0x1 ;  /* 0x000000030e067211 */ /* 0x000fe400078808ff */
[----:B------:R-:W-:Y:S02]  /*1570*/  IADD3 R36, R7, R36, R5 ;  /* 0x0000002407247210 */ /* 0x000fe40007ffe005 */
[-C--:B------:R-:W-:Y:S02]  /*1580*/  LEA.HI.X.SX32 R5, R12, R15.reuse, 0x1, P3 ;  /* 0x0000000f0c057211 */ /* 0x080fe400018f0eff */
[----:B------:R-:W-:-:S02]  /*1590*/  LEA.HI.X.SX32 R7, R14, R15, 0x1, P4 ;  /* 0x0000000f0e077211 */ /* 0x000fc400020f0eff */
[----:B---3--:R-:W-:Y:S01]  /*15a0*/  PRMT R3, R8, 0x7632, R3 ;  /* 0x0000763208037816 */ /* 0x008fe20000000003 */
[----:B------:R0:W-:Y:S01]  /*15b0*/  STG.E.U16 [R4.64], R8 ;  /* 0x0000000804007986 */ /* 0x0001e2000c101504 */
[----:B------:R-:W-:Y:S02]  /*15c0*/  FSEL R0, R9, -INF , P0 ;  /* 0xff80000009007808 */ /* 0x000fe40000000000 */
[----:B------:R-:W-:Y:S01]  /*15d0*/  FSEL R10, R11, -INF , P1 ;  /* 0xff8000000b0a7808 */ /* 0x000fe20000800000 */
[----:B------:R0:W-:Y:S02]  /*15e0*/  STG.E.U16 [R6.64], R3 ;  /* 0x0000000306007986 */ /* 0x0001e4000c101504 */
[----:B------:R-:W-:Y:S02]  /*15f0*/  FFMA R24, R0, 0.69314718246459960938, R41 ;  /* 0x3f31721800187823 */ /* 0x000fe40000000029 */
[----:B------:R-:W-:Y:S01]  /*1600*/  FFMA R25, R10, 0.69314718246459960938, R25 ;  /* 0x3f3172180a197823 */ /* 0x000fe20000000019 */
[----:B------:R-:W-:Y:S06]  /*1610*/  BAR.SYNC.DEFER_BLOCKING 0x0 ;  /* 0x0000000000007b1d */ /* 0x000fec0000010000 */
[----:B------:R0:W-:Y:S04]  /*1620*/  STS.64 [R38], R24 ;  /* 0x0000001826007388 */ /* 0x0001e80000000a00 */
[----:B------:R-:W-:Y:S06]  /*1630*/  BAR.SYNC.DEFER_BLOCKING 0x0 ;  /* 0x0000000000007b1d */ /* 0x000fec0000010000 */
[----:B------:R-:W-:Y:S05]  /*1640*/  @P2 EXIT ;  /* 0x000000000000294d */ /* 0x000fea0003800000 */
[----:B0-----:R-:W0:Y:S01]  /*1650*/  LDS R7, [R36] ;  /* 0x0000000024077984 */ /* 0x001e220000000800 */
[----:B------:R-:W-:Y:S01]  /*1660*/  IMAD R2, R2, c[0x0][0x1cc], RZ ;  /* 0x0000730002027a24 */ /* 0x000fe200078e02ff */
[C---:B------:R-:W-:Y:S01]  /*1670*/  SHF.L.U32 R4, R40.reuse, 0x2, RZ ;  /* 0x0000000228047819 */ /* 0x040fe200000006ff */
[----:B------:R-:W-:-:S03]  /*1680*/  IMAD.HI R5, R40, 0x4, RZ ;  /* 0x0000000428057827 */ /* 0x000fc600078e02ff */
[C---:B------:R-:W-:Y:S01]  /*1690*/  SHF.L.U32 R3, R2.reuse, 0x2, RZ ;  /* 0x0000000202037819 */ /* 0x040fe200000006ff */
[----:B------:R-:W-:-:S03]  /*16a0*/  IMAD.HI R0, R2, 0x4, RZ ;  /* 0x0000000402007827 */ /* 0x000fc600078e02ff */
[----:B------:R-:W-:-:S04]  /*16b0*/  IADD3 R2, P0, P1, R4, c[0x0][0x180], R3 ;  /* 0x0000600004027a10 */ /* 0x000fc8000791e003 */
[----:B------:R-:W-:-:S05]  /*16c0*/  IADD3.X R3, R5, c[0x0][0x184], R0, P0, P1 ;  /* 0x0000610005037a10 */ /* 0x000fca00007e2400 */
[----:B0-----:R-:W-:Y:S01]  /*16d0*/  STG.E [R2.64], R7 ;  /* 0x0000000702007986 */ /* 0x001fe2000c101904 */
[----:B------:R-:W-:Y:S05]  /*16e0*/  EXIT ;  /* 0x000000000000794d */ /* 0x000fea0003800000 */
.L_x_2:
[----:B------:R-:W-:-:S00]  /*16f0*/  BRA `(.L_x_2) ;  /* 0xfffffff000007947 */ /* 0x000fc0000383ffff */
[----:B------:R-:W-:-:S00]  /*1700*/  NOP ;  /* 0x0000000000007918 */ /* 0x000fc00000000000 */
[----:B------:R-:W-:-:S00]  /*1710*/  NOP ;  /* 0x0000000000007918 */ /* 0x000fc00000000000 */
[----:B------:R-:W-:-:S00]  /*1720*/  NOP ;  /* 0x0000000000007918 */ /* 0x000fc00000000000 */
[----:B------:R-:W-:-:S00]  /*1730*/  NOP ;  /* 0x0000000000007918 */ /* 0x000fc00000000000 */
[----:B------:R-:W-:-:S00]  /*1740*/  NOP ;  /* 0x0000000000007918 */ /* 0x000fc00000000000 */
[----:B------:R-:W-:-:S00]  /*1750*/  NOP ;  /* 0x0000000000007918 */ /* 0x000fc00000000000 */
[----:B------:R-:W-:-:S00]  /*1760*/  NOP ;  /* 0x0000000000007918 */ /* 0x000fc00000000000 */
[----:B------:R-:W-:-:S00]  /*1770*/  NOP ;  /* 0x0000000000007918 */ /* 0x000fc00000000000 */
.L_x_3:


//--------------------- .nv.global.init           --------------------------
	.section	.nv.global.init,"aw",@progbits
.nv.global.init:
	.type		_$_str,@object
	.size		_$_str,(.L_0 - _$_str)
_$_str:
        /*0000*/ 	.byte	0x5f, 0x5f, 0x43, 0x55, 0x44, 0x41, 0x5f, 0x46, 0x54, 0x5a, 0x00
.L_0:


//--------------------- .nv.shared.attn_fwd       --------------------------
	.section	.nv.shared.attn_fwd,"aw",@nobits
	.sectionflags	@""
	.align	16
